//
// Generated by NVIDIA NVVM Compiler
//
// Compiler Build ID: CL-36424714
// Cuda compilation tools, release 13.0, V13.0.88
// Based on NVVM 20.0.0
//

.version 9.0
.target sm_100
.address_size 64

	// .globl	_Z23copyStringProgressivelyPcPKcii

.visible .entry _Z23copyStringProgressivelyPcPKcii(
	.param .u64 .ptr .align 1 _Z23copyStringProgressivelyPcPKcii_param_0,
	.param .u64 .ptr .align 1 _Z23copyStringProgressivelyPcPKcii_param_1,
	.param .u32 _Z23copyStringProgressivelyPcPKcii_param_2,
	.param .u32 _Z23copyStringProgressivelyPcPKcii_param_3
)
{
	.reg .pred 	%p<8>;
	.reg .b16 	%rs<7>;
	.reg .b32 	%r<31>;
	.reg .b64 	%rd<21>;

	ld.param.u64 	%rd10, [_Z23copyStringProgressivelyPcPKcii_param_0];
	ld.param.u64 	%rd11, [_Z23copyStringProgressivelyPcPKcii_param_1];
	ld.param.u32 	%r18, [_Z23copyStringProgressivelyPcPKcii_param_2];
	ld.param.u32 	%r19, [_Z23copyStringProgressivelyPcPKcii_param_3];
	cvta.to.global.u64 	%rd1, %rd11;
	cvta.to.global.u64 	%rd2, %rd10;
	mov.u32 	%r20, %ctaid.x;
	mov.u32 	%r21, %ntid.x;
	mov.u32 	%r22, %tid.x;
	mad.lo.s32 	%r1, %r20, %r21, %r22;
	setp.ge.s32 	%p1, %r1, %r19;
	@%p1 bra 	$L__BB0_10;
	sub.s32 	%r2, %r18, %r1;
	mul.lo.s32 	%r3, %r18, %r1;
	setp.lt.s32 	%p2, %r2, 1;
	@%p2 bra 	$L__BB0_8;
	and.b32  	%r4, %r2, 3;
	sub.s32 	%r24, %r1, %r18;
	setp.gt.u32 	%p3, %r24, -4;
	mov.b32 	%r28, 0;
	@%p3 bra 	$L__BB0_5;
	and.b32  	%r28, %r2, 2147483644;
	neg.s32 	%r27, %r28;
	add.s64 	%rd19, %rd1, 1;
	add.s64 	%rd4, %rd2, 3;
	mov.u32 	%r26, %r3;
$L__BB0_4:
	cvt.s64.s32 	%rd12, %r26;
	add.s64 	%rd13, %rd4, %rd12;
	ld.global.u8 	%rs1, [%rd19+-1];
	st.global.u8 	[%rd13+-3], %rs1;
	ld.global.u8 	%rs2, [%rd19];
	st.global.u8 	[%rd13+-2], %rs2;
	ld.global.u8 	%rs3, [%rd19+1];
	st.global.u8 	[%rd13+-1], %rs3;
	ld.global.u8 	%rs4, [%rd19+2];
	st.global.u8 	[%rd13], %rs4;
	add.s32 	%r27, %r27, 4;
	add.s64 	%rd19, %rd19, 4;
	add.s32 	%r26, %r26, 4;
	setp.ne.s32 	%p4, %r27, 0;
	@%p4 bra 	$L__BB0_4;
$L__BB0_5:
	setp.eq.s32 	%p5, %r4, 0;
	@%p5 bra 	$L__BB0_8;
	add.s32 	%r30, %r28, %r3;
	cvt.u64.u32 	%rd14, %r28;
	add.s64 	%rd20, %rd1, %rd14;
	neg.s32 	%r29, %r4;
$L__BB0_7:
	.pragma "nounroll";
	cvt.s64.s32 	%rd15, %r30;
	add.s64 	%rd16, %rd2, %rd15;
	ld.global.u8 	%rs5, [%rd20];
	st.global.u8 	[%rd16], %rs5;
	add.s32 	%r30, %r30, 1;
	add.s64 	%rd20, %rd20, 1;
	add.s32 	%r29, %r29, 1;
	setp.ne.s32 	%p6, %r29, 0;
	@%p6 bra 	$L__BB0_7;
$L__BB0_8:
	setp.lt.s32 	%p7, %r1, 1;
	@%p7 bra 	$L__BB0_10;
	add.s32 	%r25, %r3, %r2;
	cvt.s64.s32 	%rd17, %r25;
	add.s64 	%rd18, %rd2, %rd17;
	mov.b16 	%rs6, 0;
	st.global.u8 	[%rd18], %rs6;
$L__BB0_10:
	ret;

}


// ===== COMPILED SASS (sm_100) =====

	.target	sm_100

	.elftype	@"ET_EXEC"


//--------------------- .note.nv.tkinfo           --------------------------
	.section	.note.nv.tkinfo,"",@"SHT_NOTE"
	.sectionflags	@"SHF_NOTE_NV_TKINFO"
	.tkinfo
        /*0018*/ 	.word	0x00000002
        /*0030*/ 	.string	""
        /*0030*/ 	.string	"ptxas"
        /*0030*/ 	.string	"Cuda compilation tools, release 13.0, V13.0.88"
        /*0030*/ 	.string	"Build cuda_13.0.r13.0/compiler.36424714_0"
        /*0030*/ 	.string	"-arch sm_100 -m 64 "



//--------------------- .note.nv.cuinfo           --------------------------
	.section	.note.nv.cuinfo,"",@"SHT_NOTE"
	.sectionflags	@"SHF_NOTE_NV_CUINFO"
        /*0018*/ 	.short	0x0002
        /*001a*/ 	.short	0x0064
        /*001c*/ 	.short	0x0082
	.zero		2


//--------------------- .nv.info                  --------------------------
	.section	.nv.info,"",@"SHT_CUDA_INFO"
	.align	4


	//----- nvinfo : EIATTR_REGCOUNT
	.align		4
        /*0000*/ 	.byte	0x04, 0x2f
        /*0002*/ 	.short	(.L_1 - .L_0)
	.align		4
.L_0:
        /*0004*/ 	.word	index@(_Z23copyStringProgressivelyPcPKcii)
        /*0008*/ 	.word	0x0000001a


	//----- nvinfo : EIATTR_FRAME_SIZE
	.align		4
.L_1:
        /*000c*/ 	.byte	0x04, 0x11
        /*000e*/ 	.short	(.L_3 - .L_2)
	.align		4
.L_2:
        /*0010*/ 	.word	index@(_Z23copyStringProgressivelyPcPKcii)
        /*0014*/ 	.word	0x00000000


	//----- nvinfo : EIATTR_MIN_STACK_SIZE
	.align		4
.L_3:
        /*0018*/ 	.byte	0x04, 0x12
        /*001a*/ 	.short	(.L_5 - .L_4)
	.align		4
.L_4:
        /*001c*/ 	.word	index@(_Z23copyStringProgressivelyPcPKcii)
        /*0020*/ 	.word	0x00000000
.L_5:


//--------------------- .nv.compat                --------------------------
	.section	.nv.compat,"",@"SHT_CUDA_COMPAT_INFO"
	.align	4
        /*0000*/ 	.byte	0x02, 0x09, 0x00, 0x00, 0x02, 0x02, 0x01, 0x00, 0x02, 0x05, 0x05, 0x00, 0x03, 0x07, 0x01, 0x01
        /*0010*/ 	.byte	0x02, 0x03, 0x00, 0x00, 0x02, 0x06, 0x01, 0x00, 0x04, 0x0b, 0x08, 0x00, 0x09, 0x00, 0x00, 0x00
        /*0020*/ 	.byte	0x00, 0x00, 0x00, 0x00


//--------------------- .nv.info._Z23copyStringProgressivelyPcPKcii --------------------------
	.section	.nv.info._Z23copyStringProgressivelyPcPKcii,"",@"SHT_CUDA_INFO"
	.sectionflags	@""
	.align	4


	//----- nvinfo : EIATTR_CUDA_API_VERSION
	.align		4
        /*0000*/ 	.byte	0x04, 0x37
        /*0002*/ 	.short	(.L_7 - .L_6)
.L_6:
        /*0004*/ 	.word	0x00000082


	//----- nvinfo : EIATTR_KPARAM_INFO
	.align		4
.L_7:
        /*0008*/ 	.byte	0x04, 0x17
        /*000a*/ 	.short	(.L_9 - .L_8)
.L_8:
        /*000c*/ 	.word	0x00000000
        /*0010*/ 	.short	0x0003
        /*0012*/ 	.short	0x0014
        /*0014*/ 	.byte	0x00, 0xf0, 0x11, 0x00


	//----- nvinfo : EIATTR_KPARAM_INFO
	.align		4
.L_9:
        /*0018*/ 	.byte	0x04, 0x17
        /*001a*/ 	.short	(.L_11 - .L_10)
.L_10:
        /*001c*/ 	.word	0x00000000
        /*0020*/ 	.short	0x0002
        /*0022*/ 	.short	0x0010
        /*0024*/ 	.byte	0x00, 0xf0, 0x11, 0x00


	//----- nvinfo : EIATTR_KPARAM_INFO
	.align		4
.L_11:
        /*0028*/ 	.byte	0x04, 0x17
        /*002a*/ 	.short	(.L_13 - .L_12)
.L_12:
        /*002c*/ 	.word	0x00000000
        /*0030*/ 	.short	0x0001
        /*0032*/ 	.short	0x0008
        /*0034*/ 	.byte	0x00, 0xf5, 0x21, 0x00


	//----- nvinfo : EIATTR_KPARAM_INFO
	.align		4
.L_13:
        /*0038*/ 	.byte	0x04, 0x17
        /*003a*/ 	.short	(.L_15 - .L_14)
.L_14:
        /*003c*/ 	.word	0x00000000
        /*0040*/ 	.short	0x0000
        /*0042*/ 	.short	0x0000
        /*0044*/ 	.byte	0x00, 0xf5, 0x21, 0x00


	//----- nvinfo : EIATTR_SPARSE_MMA_MASK
	.align		4
.L_15:
        /*0048*/ 	.byte	0x03, 0x50
        /*004a*/ 	.short	0x0000


	//----- nvinfo : EIATTR_MAXREG_COUNT
	.align		4
        /*004c*/ 	.byte	0x03, 0x1b
        /*004e*/ 	.short	0x00ff


	//----- nvinfo : EIATTR_MERCURY_ISA_VERSION
	.align		4
        /*0050*/ 	.byte	0x03, 0x5f
        /*0052*/ 	.short	0x0101


	//----- nvinfo : EIATTR_VRC_CTA_INIT_COUNT
	.align		4
        /*0054*/ 	.byte	0x02, 0x4a
	.zero		1
	.zero		1


	//----- nvinfo : EIATTR_EXIT_INSTR_OFFSETS
	.align		4
        /*0058*/ 	.byte	0x04, 0x1c
        /*005a*/ 	.short	(.L_17 - .L_16)


	//   ....[0]....
.L_16:
        /*005c*/ 	.word	0x00000070


	//   ....[1]....
        /*0060*/ 	.word	0x00000470


	//   ....[2]....
        /*0064*/ 	.word	0x000004d0


	//----- nvinfo : EIATTR_CRS_STACK_SIZE
	.align		4
.L_17:
        /*0068*/ 	.byte	0x04, 0x1e
        /*006a*/ 	.short	(.L_19 - .L_18)
.L_18:
        /*006c*/ 	.word	0x00000000


	//----- nvinfo : EIATTR_CBANK_PARAM_SIZE
	.align		4
.L_19:
        /*0070*/ 	.byte	0x03, 0x19
        /*0072*/ 	.short	0x0018


	//----- nvinfo : EIATTR_PARAM_CBANK
	.align		4
        /*0074*/ 	.byte	0x04, 0x0a
        /*0076*/ 	.short	(.L_21 - .L_20)
	.align		4
.L_20:
        /*0078*/ 	.word	index@(.nv.constant0._Z23copyStringProgressivelyPcPKcii)
        /*007c*/ 	.short	0x0380
        /*007e*/ 	.short	0x0018


	//----- nvinfo : EIATTR_SW_WAR
	.align		4
.L_21:
        /*0080*/ 	.byte	0x04, 0x36
        /*0082*/ 	.short	(.L_23 - .L_22)
.L_22:
        /*0084*/ 	.word	0x00000008
.L_23:


//--------------------- .nv.callgraph             --------------------------
	.section	.nv.callgraph,"",@"SHT_CUDA_CALLGRAPH"
	.align	4
	.sectionentsize	8
	.align		4
        /*0000*/ 	.word	0x00000000
	.align		4
        /*0004*/ 	.word	0xffffffff
	.align		4
        /*0008*/ 	.word	0x00000000
	.align		4
        /*000c*/ 	.word	0xfffffffe
	.align		4
        /*0010*/ 	.word	0x00000000
	.align		4
        /*0014*/ 	.word	0xfffffffd
	.align		4
        /*0018*/ 	.word	0x00000000
	.align		4
        /*001c*/ 	.word	0xfffffffc


//--------------------- .text._Z23copyStringProgressivelyPcPKcii --------------------------
	.section	.text._Z23copyStringProgressivelyPcPKcii,"ax",@progbits
	.align	128
        .global         _Z23copyStringProgressivelyPcPKcii
        .type           _Z23copyStringProgressivelyPcPKcii,@function
        .size           _Z23copyStringProgressivelyPcPKcii,(.L_x_7 - _Z23copyStringProgressivelyPcPKcii)
        .other          _Z23copyStringProgressivelyPcPKcii,@"STO_CUDA_ENTRY STV_DEFAULT"
_Z23copyStringProgressivelyPcPKcii:
.text._Z23copyStringProgressivelyPcPKcii:
[----:B------:R-:W-:Y:S01]  /*0000*/  LDC R1, c[0x0][0x37c] ;  /* 0x0000df00ff017b82 */ /* 0x000fe20000000800 */
[----:B------:R-:W0:Y:S07]  /*0010*/  S2R R3, SR_TID.X ;  /* 0x0000000000037919 */ /* 0x000e2e0000002100 */
[----:B------:R-:W0:Y:S01]  /*0020*/  S2UR UR4, SR_CTAID.X ;  /* 0x00000000000479c3 */ /* 0x000e220000002500 */
[----:B------:R-:W1:Y:S07]  /*0030*/  LDCU UR5, c[0x0][0x394] ;  /* 0x00007280ff0577ac */ /* 0x000e6e0008000800 */
[----:B------:R-:W0:Y:S02]  /*0040*/  LDC R0, c[0x0][0x360] ;  /* 0x0000d800ff007b82 */ /* 0x000e240000000800 */
[----:B0-----:R-:W-:-:S05]  /*0050*/  IMAD R0, R0, UR4, R3 ;  /* 0x0000000400007c24 */ /* 0x001fca000f8e0203 */
[----:B-1----:R-:W-:-:S13]  /*0060*/  ISETP.GE.AND P0, PT, R0, UR5, PT ;  /* 0x0000000500007c0c */ /* 0x002fda000bf06270 */
[----:B------:R-:W-:Y:S05]  /*0070*/  @P0 EXIT ;  /* 0x000000000000094d */ /* 0x000fea0003800000 */
[----:B------:R-:W0:Y:S01]  /*0080*/  LDCU UR8, c[0x0][0x390] ;  /* 0x00007200ff0877ac */ /* 0x000e220008000800 */
[----:B------:R-:W-:Y:S01]  /*0090*/  BSSY.RECONVERGENT B0, `(.L_x_0) ;  /* 0x000003c000007945 */ /* 0x000fe20003800200 */
[----:B------:R-:W1:Y:S01]  /*00a0*/  LDCU.64 UR6, c[0x0][0x358] ;  /* 0x00006b00ff0677ac */ /* 0x000e620008000a00 */
[----:B------:R-:W2:Y:S01]  /*00b0*/  LDCU.64 UR10, c[0x0][0x380] ;  /* 0x00007000ff0a77ac */ /* 0x000ea20008000a00 */
[C---:B0-----:R-:W-:Y:S01]  /*00c0*/  IADD3 R8, PT, PT, -R0.reuse, UR8, RZ ;  /* 0x0000000800087c10 */ /* 0x041fe2000fffe1ff */
[----:B------:R-:W-:-:S03]  /*00d0*/  IMAD R9, R0, UR8, RZ ;  /* 0x0000000800097c24 */ /* 0x000fc6000f8e02ff */
[----:B------:R-:W-:-:S13]  /*00e0*/  ISETP.GE.AND P0, PT, R8, 0x1, PT ;  /* 0x000000010800780c */ /* 0x000fda0003f06270 */
[----:B-12---:R-:W-:Y:S05]  /*00f0*/  @!P0 BRA `(.L_x_1) ;  /* 0x0000000000d48947 */ /* 0x006fea0003800000 */
[----:B------:R-:W-:Y:S01]  /*0100*/  VIADD R2, R0, -UR8 ;  /* 0x8000000800027c36 */ /* 0x000fe20008000000 */
[----:B------:R-:W-:Y:S01]  /*0110*/  LOP3.LUT R10, R8, 0x3, RZ, 0xc0, !PT ;  /* 0x00000003080a7812 */ /* 0x000fe200078ec0ff */
[----:B------:R-:W-:Y:S01]  /*0120*/  BSSY.RECONVERGENT B1, `(.L_x_2) ;  /* 0x0000021000017945 */ /* 0x000fe20003800200 */
[----:B------:R-:W-:Y:S02]  /*0130*/  IMAD.MOV.U32 R12, RZ, RZ, RZ ;  /* 0x000000ffff0c7224 */ /* 0x000fe400078e00ff */
[----:B------:R-:W-:Y:S02]  /*0140*/  ISETP.GT.U32.AND P1, PT, R2, -0x4, PT ;  /* 0xfffffffc0200780c */ /* 0x000fe40003f24070 */
[----:B------:R-:W-:-:S11]  /*0150*/  ISETP.NE.AND P0, PT, R10, RZ, PT ;  /* 0x000000ff0a00720c */ /* 0x000fd60003f05270 */
[----:B------:R-:W-:Y:S05]  /*0160*/  @P1 BRA `(.L_x_3) ;  /* 0x0000000000701947 */ /* 0x000fea0003800000 */
[----:B------:R-:W0:Y:S01]  /*0170*/  LDCU.64 UR4, c[0x0][0x388] ;  /* 0x00007100ff0477ac */ /* 0x000e220008000a00 */
[----:B------:R-:W1:Y:S01]  /*0180*/  LDC.64 R2, c[0x0][0x380] ;  /* 0x0000e000ff027b82 */ /* 0x000e620000000a00 */
[----:B------:R-:W-:Y:S01]  /*0190*/  LOP3.LUT R12, R8, 0x7ffffffc, RZ, 0xc0, !PT ;  /* 0x7ffffffc080c7812 */ /* 0x000fe200078ec0ff */
[----:B------:R-:W-:-:S04]  /*01a0*/  IMAD.MOV.U32 R13, RZ, RZ, R9 ;  /* 0x000000ffff0d7224 */ /* 0x000fc800078e0009 */
[----:B------:R-:W-:Y:S01]  /*01b0*/  IMAD.MOV R11, RZ, RZ, -R12 ;  /* 0x000000ffff0b7224 */ /* 0x000fe200078e0a0c */
[----:B0-----:R-:W-:-:S04]  /*01c0*/  UIADD3 UR4, UP0, UPT, UR4, 0x1, URZ ;  /* 0x0000000104047890 */ /* 0x001fc8000ff1e0ff */
[----:B------:R-:W-:Y:S02]  /*01d0*/  UIADD3.X UR5, UPT, UPT, URZ, UR5, URZ, UP0, !UPT ;  /* 0x00000005ff057290 */ /* 0x000fe400087fe4ff */
[----:B------:R-:W-:-:S04]  /*01e0*/  IMAD.U32 R14, RZ, RZ, UR4 ;  /* 0x00000004ff0e7e24 */ /* 0x000fc8000f8e00ff */
[----:B------:R-:W-:-:S07]  /*01f0*/  IMAD.U32 R23, RZ, RZ, UR5 ;  /* 0x00000005ff177e24 */ /* 0x000fce000f8e00ff */
.L_x_4:
[----:B------:R-:W-:Y:S02]  /*0200*/  IMAD.MOV.U32 R4, RZ, RZ, R14 ;  /* 0x000000ffff047224 */ /* 0x000fe400078e000e */
[----:B------:R-:W-:-:S05]  /*0210*/  IMAD.MOV.U32 R5, RZ, RZ, R23 ;  /* 0x000000ffff057224 */ /* 0x000fca00078e0017 */
[----:B0-----:R-:W2:Y:S01]  /*0220*/  LDG.E.U8 R15, desc[UR6][R4.64+-0x1] ;  /* 0xffffff06040f7981 */ /* 0x001ea2000c1e1100 */
[----:B------:R-:W-:Y:S02]  /*0230*/  SHF.R.S32.HI R14, RZ, 0x1f, R13 ;  /* 0x0000001fff0e7819 */ /* 0x000fe4000001140d */
[----:B-1----:R-:W-:-:S04]  /*0240*/  IADD3 R6, P1, P2, R13, 0x3, R2 ;  /* 0x000000030d067810 */ /* 0x002fc80007a3e002 */
[----:B------:R-:W-:-:S05]  /*0250*/  IADD3.X R7, PT, PT, R14, R3, RZ, P1, P2 ;  /* 0x000000030e077210 */ /* 0x000fca0000fe44ff */
[----:B--2---:R0:W-:Y:S04]  /*0260*/  STG.E.U8 desc[UR6][R6.64+-0x3], R15 ;  /* 0xfffffd0f06007986 */ /* 0x0041e8000c101106 */
[----:B------:R-:W2:Y:S04]  /*0270*/  LDG.E.U8 R17, desc[UR6][R4.64] ;  /* 0x0000000604117981 */ /* 0x000ea8000c1e1100 */
[----:B--2---:R0:W-:Y:S04]  /*0280*/  STG.E.U8 desc[UR6][R6.64+-0x2], R17 ;  /* 0xfffffe1106007986 */ /* 0x0041e8000c101106 */
[----:B------:R-:W2:Y:S04]  /*0290*/  LDG.E.U8 R19, desc[UR6][R4.64+0x1] ;  /* 0x0000010604137981 */ /* 0x000ea8000c1e1100 */
[----:B--2---:R0:W-:Y:S04]  /*02a0*/  STG.E.U8 desc[UR6][R6.64+-0x1], R19 ;  /* 0xffffff1306007986 */ /* 0x0041e8000c101106 */
[----:B------:R-:W2:Y:S01]  /*02b0*/  LDG.E.U8 R21, desc[UR6][R4.64+0x2] ;  /* 0x0000020604157981 */ /* 0x000ea2000c1e1100 */
[----:B------:R-:W-:Y:S01]  /*02c0*/  VIADD R11, R11, 0x4 ;  /* 0x000000040b0b7836 */ /* 0x000fe20000000000 */
[----:B------:R-:W-:Y:S01]  /*02d0*/  IADD3 R14, P2, PT, R4, 0x4, RZ ;  /* 0x00000004040e7810 */ /* 0x000fe20007f5e0ff */
[----:B------:R-:W-:-:S03]  /*02e0*/  VIADD R13, R13, 0x4 ;  /* 0x000000040d0d7836 */ /* 0x000fc60000000000 */
[----:B------:R-:W-:Y:S02]  /*02f0*/  ISETP.NE.AND P1, PT, R11, RZ, PT ;  /* 0x000000ff0b00720c */ /* 0x000fe40003f25270 */
[----:B------:R-:W-:Y:S01]  /*0300*/  IADD3.X R23, PT, PT, RZ, R5, RZ, P2, !PT ;  /* 0x00000005ff177210 */ /* 0x000fe200017fe4ff */
[----:B--2---:R0:W-:Y:S10]  /*0310*/  STG.E.U8 desc[UR6][R6.64], R21 ;  /* 0x0000001506007986 */ /* 0x0041f4000c101106 */
[----:B------:R-:W-:Y:S05]  /*0320*/  @P1 BRA `(.L_x_4) ;  /* 0xfffffffc00b41947 */ /* 0x000fea000383ffff */
.L_x_3:
[----:B------:R-:W-:Y:S05]  /*0330*/  BSYNC.RECONVERGENT B1 ;  /* 0x0000000000017941 */ /* 0x000fea0003800200 */
.L_x_2:
[----:B------:R-:W-:Y:S05]  /*0340*/  @!P0 BRA `(.L_x_1) ;  /* 0x0000000000408947 */ /* 0x000fea0003800000 */
[----:B------:R-:W1:Y:S01]  /*0350*/  LDCU.64 UR4, c[0x0][0x388] ;  /* 0x00007100ff0477ac */ /* 0x000e620008000a00 */
[----:B------:R-:W-:Y:S01]  /*0360*/  IMAD.MOV R10, RZ, RZ, -R10 ;  /* 0x000000ffff0a7224 */ /* 0x000fe200078e0a0a */
[----:B-1----:R-:W-:Y:S01]  /*0370*/  IADD3 R2, P0, PT, R12, UR4, RZ ;  /* 0x000000040c027c10 */ /* 0x002fe2000ff1e0ff */
[----:B------:R-:W-:-:S04]  /*0380*/  IMAD.IADD R12, R9, 0x1, R12 ;  /* 0x00000001090c7824 */ /* 0x000fc800078e020c */
[----:B0-----:R-:W-:-:S08]  /*0390*/  IMAD.X R7, RZ, RZ, UR5, P0 ;  /* 0x00000005ff077e24 */ /* 0x001fd000080e06ff */
.L_x_5:
[----:B-1----:R-:W-:-:S06]  /*03a0*/  IMAD.MOV.U32 R3, RZ, RZ, R7 ;  /* 0x000000ffff037224 */ /* 0x002fcc00078e0007 */
[----:B------:R0:W2:Y:S01]  /*03b0*/  LDG.E.U8 R3, desc[UR6][R2.64] ;  /* 0x0000000602037981 */ /* 0x0000a2000c1e1100 */
[----:B------:R-:W-:Y:S02]  /*03c0*/  IADD3 R4, P0, PT, R12, UR10, RZ ;  /* 0x0000000a0c047c10 */ /* 0x000fe4000ff1e0ff */
[----:B------:R-:W-:Y:S02]  /*03d0*/  IADD3 R10, PT, PT, R10, 0x1, RZ ;  /* 0x000000010a0a7810 */ /* 0x000fe40007ffe0ff */
[C---:B------:R-:W-:Y:S01]  /*03e0*/  LEA.HI.X.SX32 R5, R12.reuse, UR11, 0x1, P0 ;  /* 0x0000000b0c057c11 */ /* 0x040fe200080f0eff */
[----:B------:R-:W-:Y:S01]  /*03f0*/  VIADD R12, R12, 0x1 ;  /* 0x000000010c0c7836 */ /* 0x000fe20000000000 */
[----:B------:R-:W-:Y:S02]  /*0400*/  ISETP.NE.AND P0, PT, R10, RZ, PT ;  /* 0x000000ff0a00720c */ /* 0x000fe40003f05270 */
[----:B0-----:R-:W-:-:S05]  /*0410*/  IADD3 R2, P1, PT, R2, 0x1, RZ ;  /* 0x0000000102027810 */ /* 0x001fca0007f3e0ff */
[----:B------:R-:W-:Y:S01]  /*0420*/  IMAD.X R7, RZ, RZ, R7, P1 ;  /* 0x000000ffff077224 */ /* 0x000fe200008e0607 */
[----:B--2---:R1:W-:Y:S05]  /*0430*/  STG.E.U8 desc[UR6][R4.64], R3 ;  /* 0x0000000304007986 */ /* 0x0043ea000c101106 */
[----:B------:R-:W-:Y:S05]  /*0440*/  @P0 BRA `(.L_x_5) ;  /* 0xfffffffc00d40947 */ /* 0x000fea000383ffff */
.L_x_1:
[----:B------:R-:W-:Y:S05]  /*0450*/  BSYNC.RECONVERGENT B0 ;  /* 0x0000000000007941 */ /* 0x000fea0003800200 */
.L_x_0:
[----:B------:R-:W-:-:S13]  /*0460*/  ISETP.GE.AND P0, PT, R0, 0x1, PT ;  /* 0x000000010000780c */ /* 0x000fda0003f06270 */
[----:B------:R-:W-:Y:S05]  /*0470*/  @!P0 EXIT ;  /* 0x000000000000894d */ /* 0x000fea0003800000 */
[----:B------:R-:W2:Y:S01]  /*0480*/  LDCU.64 UR4, c[0x0][0x380] ;  /* 0x00007000ff0477ac */ /* 0x000ea20008000a00 */
[----:B------:R-:W-:-:S05]  /*0490*/  IMAD.IADD R8, R8, 0x1, R9 ;  /* 0x0000000108087824 */ /* 0x000fca00078e0209 */
[----:B--2---:R-:W-:-:S04]  /*04a0*/  IADD3 R2, P0, PT, R8, UR4, RZ ;  /* 0x0000000408027c10 */ /* 0x004fc8000ff1e0ff */
[----:B-1----:R-:W-:-:S05]  /*04b0*/  LEA.HI.X.SX32 R3, R8, UR5, 0x1, P0 ;  /* 0x0000000508037c11 */ /* 0x002fca00080f0eff */
[----:B------:R-:W-:Y:S01]  /*04c0*/  STG.E.U8 desc[UR6][R2.64], RZ ;  /* 0x000000ff02007986 */ /* 0x000fe2000c101106 */
[----:B------:R-:W-:Y:S05]  /*04d0*/  EXIT ;  /* 0x000000000000794d */ /* 0x000fea0003800000 */
.L_x_6:
[----:B------:R-:W-:-:S00]  /*04e0*/  BRA `(.L_x_6) ;  /* 0xfffffffc00fc7947 */ /* 0x000fc0000383ffff */
[----:B------:R-:W-:-:S00]  /*04f0*/  NOP ;  /* 0x0000000000007918 */ /* 0x000fc00000000000 */
        /* <DEDUP_REMOVED lines=8> */
.L_x_7:


//--------------------- .nv.shared.reserved.0     --------------------------
	.section	.nv.shared.reserved.0,"aw",@nobits
	.weak		__nv_reservedSMEM_offset_0_alias
	.size		__nv_reservedSMEM_offset_0_alias, 0, 64
	.other		__nv_reservedSMEM_offset_0_alias,@"STO_CUDA_RESERVED_SHARED STV_DEFAULT"
__nv_reservedSMEM_offset_0_alias:
	.zero		0
	.zero		64


//--------------------- .nv.constant0._Z23copyStringProgressivelyPcPKcii --------------------------
	.section	.nv.constant0._Z23copyStringProgressivelyPcPKcii,"a",@progbits
	.sectionflags	@""
	.align	4
.nv.constant0._Z23copyStringProgressivelyPcPKcii:
	.zero		920


//--------------------- SYMBOLS --------------------------

	.type		.nv.reservedSmem.offset0,@object
	.size		.nv.reservedSmem.offset0,0x4
